//
// Generated by NVIDIA NVVM Compiler
//
// Compiler Build ID: CL-36424714
// Cuda compilation tools, release 13.0, V13.0.88
// Based on NVVM 20.0.0
//

.version 9.0
.target sm_100
.address_size 64

	// .globl	_Z3gpuP4HASHS0_Pc

.visible .entry _Z3gpuP4HASHS0_Pc(
	.param .u64 .ptr .align 1 _Z3gpuP4HASHS0_Pc_param_0,
	.param .u64 .ptr .align 1 _Z3gpuP4HASHS0_Pc_param_1,
	.param .u64 .ptr .align 1 _Z3gpuP4HASHS0_Pc_param_2
)
{
	.reg .pred 	%p<10>;
	.reg .b16 	%rs<2>;
	.reg .b32 	%r<17>;
	.reg .b64 	%rd<23>;

	ld.param.u64 	%rd6, [_Z3gpuP4HASHS0_Pc_param_0];
	ld.param.u64 	%rd7, [_Z3gpuP4HASHS0_Pc_param_1];
	ld.param.u64 	%rd8, [_Z3gpuP4HASHS0_Pc_param_2];
	mov.u32 	%r8, %ctaid.x;
	mov.u32 	%r9, %ntid.x;
	mov.u32 	%r10, %tid.x;
	mad.lo.s32 	%r15, %r8, %r9, %r10;
	mov.u32 	%r11, %ctaid.y;
	mov.u32 	%r12, %ntid.y;
	mov.u32 	%r13, %tid.y;
	mad.lo.s32 	%r2, %r11, %r12, %r13;
	mov.u32 	%r14, %nctaid.x;
	mul.lo.s32 	%r3, %r9, %r14;
	setp.gt.s32 	%p1, %r15, 22739;
	@%p1 bra 	$L__BB0_12;
	cvta.to.global.u64 	%rd1, %rd6;
	cvta.to.global.u64 	%rd2, %rd7;
	cvta.to.global.u64 	%rd3, %rd8;
$L__BB0_2:
	setp.gt.u32 	%p2, %r2, 9999;
	@%p2 bra 	$L__BB0_11;
	mul.wide.s32 	%rd9, %r15, 40;
	add.s64 	%rd4, %rd1, %rd9;
	mov.u32 	%r16, %r2;
$L__BB0_4:
	mul.wide.s32 	%rd10, %r16, 40;
	add.s64 	%rd5, %rd2, %rd10;
	ld.global.u64 	%rd11, [%rd4];
	ld.global.u64 	%rd12, [%rd5];
	setp.ne.s64 	%p3, %rd11, %rd12;
	@%p3 bra 	$L__BB0_10;
	ld.global.u64 	%rd13, [%rd4+8];
	ld.global.u64 	%rd14, [%rd5+8];
	setp.ne.s64 	%p4, %rd13, %rd14;
	@%p4 bra 	$L__BB0_10;
	ld.global.u64 	%rd15, [%rd4+16];
	ld.global.u64 	%rd16, [%rd5+16];
	setp.ne.s64 	%p5, %rd15, %rd16;
	@%p5 bra 	$L__BB0_10;
	ld.global.u64 	%rd17, [%rd4+24];
	ld.global.u64 	%rd18, [%rd5+24];
	setp.ne.s64 	%p6, %rd17, %rd18;
	@%p6 bra 	$L__BB0_10;
	ld.global.u64 	%rd19, [%rd4+32];
	ld.global.u64 	%rd20, [%rd5+32];
	setp.ne.s64 	%p7, %rd19, %rd20;
	@%p7 bra 	$L__BB0_10;
	cvt.s64.s32 	%rd21, %r16;
	add.s64 	%rd22, %rd3, %rd21;
	mov.b16 	%rs1, 1;
	st.global.u8 	[%rd22], %rs1;
$L__BB0_10:
	add.s32 	%r16, %r16, %r3;
	setp.lt.s32 	%p8, %r16, 10000;
	@%p8 bra 	$L__BB0_4;
$L__BB0_11:
	add.s32 	%r15, %r15, %r3;
	setp.lt.s32 	%p9, %r15, 22740;
	@%p9 bra 	$L__BB0_2;
$L__BB0_12:
	ret;

}


// ===== COMPILED SASS (sm_100) =====

	.target	sm_100

	.elftype	@"ET_EXEC"


//--------------------- .note.nv.tkinfo           --------------------------
	.section	.note.nv.tkinfo,"",@"SHT_NOTE"
	.sectionflags	@"SHF_NOTE_NV_TKINFO"
	.tkinfo
        /*0018*/ 	.word	0x00000002
        /*0030*/ 	.string	""
        /*0030*/ 	.string	"ptxas"
        /*0030*/ 	.string	"Cuda compilation tools, release 13.0, V13.0.88"
        /*0030*/ 	.string	"Build cuda_13.0.r13.0/compiler.36424714_0"
        /*0030*/ 	.string	"-arch sm_100 -m 64 "



//--------------------- .note.nv.cuinfo           --------------------------
	.section	.note.nv.cuinfo,"",@"SHT_NOTE"
	.sectionflags	@"SHF_NOTE_NV_CUINFO"
        /*0018*/ 	.short	0x0002
        /*001a*/ 	.short	0x0064
        /*001c*/ 	.short	0x0082
	.zero		2


//--------------------- .nv.info                  --------------------------
	.section	.nv.info,"",@"SHT_CUDA_INFO"
	.align	4


	//----- nvinfo : EIATTR_REGCOUNT
	.align		4
        /*0000*/ 	.byte	0x04, 0x2f
        /*0002*/ 	.short	(.L_1 - .L_0)
	.align		4
.L_0:
        /*0004*/ 	.word	index@(_Z3gpuP4HASHS0_Pc)
        /*0008*/ 	.word	0x00000012


	//----- nvinfo : EIATTR_FRAME_SIZE
	.align		4
.L_1:
        /*000c*/ 	.byte	0x04, 0x11
        /*000e*/ 	.short	(.L_3 - .L_2)
	.align		4
.L_2:
        /*0010*/ 	.word	index@(_Z3gpuP4HASHS0_Pc)
        /*0014*/ 	.word	0x00000000


	//----- nvinfo : EIATTR_MIN_STACK_SIZE
	.align		4
.L_3:
        /*0018*/ 	.byte	0x04, 0x12
        /*001a*/ 	.short	(.L_5 - .L_4)
	.align		4
.L_4:
        /*001c*/ 	.word	index@(_Z3gpuP4HASHS0_Pc)
        /*0020*/ 	.word	0x00000000
.L_5:


//--------------------- .nv.compat                --------------------------
	.section	.nv.compat,"",@"SHT_CUDA_COMPAT_INFO"
	.align	4
        /*0000*/ 	.byte	0x02, 0x09, 0x00, 0x00, 0x02, 0x02, 0x01, 0x00, 0x02, 0x05, 0x05, 0x00, 0x03, 0x07, 0x01, 0x01
        /*0010*/ 	.byte	0x02, 0x03, 0x00, 0x00, 0x02, 0x06, 0x01, 0x00, 0x04, 0x0b, 0x08, 0x00, 0x09, 0x00, 0x00, 0x00
        /*0020*/ 	.byte	0x00, 0x00, 0x00, 0x00


//--------------------- .nv.info._Z3gpuP4HASHS0_Pc --------------------------
	.section	.nv.info._Z3gpuP4HASHS0_Pc,"",@"SHT_CUDA_INFO"
	.sectionflags	@""
	.align	4


	//----- nvinfo : EIATTR_CUDA_API_VERSION
	.align		4
        /*0000*/ 	.byte	0x04, 0x37
        /*0002*/ 	.short	(.L_7 - .L_6)
.L_6:
        /*0004*/ 	.word	0x00000082


	//----- nvinfo : EIATTR_KPARAM_INFO
	.align		4
.L_7:
        /*0008*/ 	.byte	0x04, 0x17
        /*000a*/ 	.short	(.L_9 - .L_8)
.L_8:
        /*000c*/ 	.word	0x00000000
        /*0010*/ 	.short	0x0002
        /*0012*/ 	.short	0x0010
        /*0014*/ 	.byte	0x00, 0xf5, 0x21, 0x00


	//----- nvinfo : EIATTR_KPARAM_INFO
	.align		4
.L_9:
        /*0018*/ 	.byte	0x04, 0x17
        /*001a*/ 	.short	(.L_11 - .L_10)
.L_10:
        /*001c*/ 	.word	0x00000000
        /*0020*/ 	.short	0x0001
        /*0022*/ 	.short	0x0008
        /*0024*/ 	.byte	0x00, 0xf5, 0x21, 0x00


	//----- nvinfo : EIATTR_KPARAM_INFO
	.align		4
.L_11:
        /*0028*/ 	.byte	0x04, 0x17
        /*002a*/ 	.short	(.L_13 - .L_12)
.L_12:
        /*002c*/ 	.word	0x00000000
        /*0030*/ 	.short	0x0000
        /*0032*/ 	.short	0x0000
        /*0034*/ 	.byte	0x00, 0xf5, 0x21, 0x00


	//----- nvinfo : EIATTR_SPARSE_MMA_MASK
	.align		4
.L_13:
        /*0038*/ 	.byte	0x03, 0x50
        /*003a*/ 	.short	0x0000


	//----- nvinfo : EIATTR_MAXREG_COUNT
	.align		4
        /*003c*/ 	.byte	0x03, 0x1b
        /*003e*/ 	.short	0x00ff


	//----- nvinfo : EIATTR_MERCURY_ISA_VERSION
	.align		4
        /*0040*/ 	.byte	0x03, 0x5f
        /*0042*/ 	.short	0x0101


	//----- nvinfo : EIATTR_VRC_CTA_INIT_COUNT
	.align		4
        /*0044*/ 	.byte	0x02, 0x4a
	.zero		1
	.zero		1


	//----- nvinfo : EIATTR_EXIT_INSTR_OFFSETS
	.align		4
        /*0048*/ 	.byte	0x04, 0x1c
        /*004a*/ 	.short	(.L_15 - .L_14)


	//   ....[0]....
.L_14:
        /*004c*/ 	.word	0x000000c0


	//   ....[1]....
        /*0050*/ 	.word	0x000003d0


	//----- nvinfo : EIATTR_CRS_STACK_SIZE
	.align		4
.L_15:
        /*0054*/ 	.byte	0x04, 0x1e
        /*0056*/ 	.short	(.L_17 - .L_16)
.L_16:
        /*0058*/ 	.word	0x00000000


	//----- nvinfo : EIATTR_CBANK_PARAM_SIZE
	.align		4
.L_17:
        /*005c*/ 	.byte	0x03, 0x19
        /*005e*/ 	.short	0x0018


	//----- nvinfo : EIATTR_PARAM_CBANK
	.align		4
        /*0060*/ 	.byte	0x04, 0x0a
        /*0062*/ 	.short	(.L_19 - .L_18)
	.align		4
.L_18:
        /*0064*/ 	.word	index@(.nv.constant0._Z3gpuP4HASHS0_Pc)
        /*0068*/ 	.short	0x0380
        /*006a*/ 	.short	0x0018


	//----- nvinfo : EIATTR_SW_WAR
	.align		4
.L_19:
        /*006c*/ 	.byte	0x04, 0x36
        /*006e*/ 	.short	(.L_21 - .L_20)
.L_20:
        /*0070*/ 	.word	0x00000008
.L_21:


//--------------------- .nv.callgraph             --------------------------
	.section	.nv.callgraph,"",@"SHT_CUDA_CALLGRAPH"
	.align	4
	.sectionentsize	8
	.align		4
        /*0000*/ 	.word	0x00000000
	.align		4
        /*0004*/ 	.word	0xffffffff
	.align		4
        /*0008*/ 	.word	0x00000000
	.align		4
        /*000c*/ 	.word	0xfffffffe
	.align		4
        /*0010*/ 	.word	0x00000000
	.align		4
        /*0014*/ 	.word	0xfffffffd
	.align		4
        /*0018*/ 	.word	0x00000000
	.align		4
        /*001c*/ 	.word	0xfffffffc


//--------------------- .text._Z3gpuP4HASHS0_Pc   --------------------------
	.section	.text._Z3gpuP4HASHS0_Pc,"ax",@progbits
	.align	128
        .global         _Z3gpuP4HASHS0_Pc
        .type           _Z3gpuP4HASHS0_Pc,@function
        .size           _Z3gpuP4HASHS0_Pc,(.L_x_7 - _Z3gpuP4HASHS0_Pc)
        .other          _Z3gpuP4HASHS0_Pc,@"STO_CUDA_ENTRY STV_DEFAULT"
_Z3gpuP4HASHS0_Pc:
.text._Z3gpuP4HASHS0_Pc:
[----:B------:R-:W-:Y:S01]  /*0000*/  LDC R1, c[0x0][0x37c] ;  /* 0x0000df00ff017b82 */ /* 0x000fe20000000800 */
[----:B------:R-:W0:Y:S07]  /*0010*/  S2R R9, SR_TID.X ;  /* 0x0000000000097919 */ /* 0x000e2e0000002100 */
[----:B------:R-:W0:Y:S01]  /*0020*/  S2UR UR4, SR_CTAID.X ;  /* 0x00000000000479c3 */ /* 0x000e220000002500 */
[----:B------:R-:W1:Y:S07]  /*0030*/  S2R R3, SR_TID.Y ;  /* 0x0000000000037919 */ /* 0x000e6e0000002200 */
[----:B------:R-:W0:Y:S08]  /*0040*/  LDC R8, c[0x0][0x360] ;  /* 0x0000d800ff087b82 */ /* 0x000e300000000800 */
[----:B------:R-:W1:Y:S08]  /*0050*/  S2UR UR5, SR_CTAID.Y ;  /* 0x00000000000579c3 */ /* 0x000e700000002600 */
[----:B------:R-:W1:Y:S01]  /*0060*/  LDC R0, c[0x0][0x364] ;  /* 0x0000d900ff007b82 */ /* 0x000e620000000800 */
[----:B------:R-:W2:Y:S01]  /*0070*/  LDCU UR6, c[0x0][0x370] ;  /* 0x00006e00ff0677ac */ /* 0x000ea20008000800 */
[----:B0-----:R-:W-:-:S05]  /*0080*/  IMAD R9, R8, UR4, R9 ;  /* 0x0000000408097c24 */ /* 0x001fca000f8e0209 */
[----:B------:R-:W-:Y:S01]  /*0090*/  ISETP.GT.AND P0, PT, R9, 0x58d3, PT ;  /* 0x000058d30900780c */ /* 0x000fe20003f04270 */
[----:B--2---:R-:W-:Y:S02]  /*00a0*/  IMAD R8, R8, UR6, RZ ;  /* 0x0000000608087c24 */ /* 0x004fe4000f8e02ff */
[----:B-1----:R-:W-:-:S10]  /*00b0*/  IMAD R0, R0, UR5, R3 ;  /* 0x0000000500007c24 */ /* 0x002fd4000f8e0203 */
[----:B------:R-:W-:Y:S05]  /*00c0*/  @P0 EXIT ;  /* 0x000000000000094d */ /* 0x000fea0003800000 */
[----:B------:R-:W0:Y:S02]  /*00d0*/  LDCU.64 UR4, c[0x0][0x358] ;  /* 0x00006b00ff0477ac */ /* 0x000e240008000a00 */
.L_x_5:
[----:B------:R-:W-:Y:S01]  /*00e0*/  ISETP.GT.U32.AND P0, PT, R0, 0x270f, PT ;  /* 0x0000270f0000780c */ /* 0x000fe20003f04070 */
[----:B------:R-:W-:-:S12]  /*00f0*/  BSSY.RECONVERGENT B0, `(.L_x_0) ;  /* 0x000002a000007945 */ /* 0x000fd80003800200 */
[----:B------:R-:W-:Y:S05]  /*0100*/  @P0 BRA `(.L_x_1) ;  /* 0x0000000000a00947 */ /* 0x000fea0003800000 */
[----:B------:R-:W1:Y:S01]  /*0110*/  LDC.64 R4, c[0x0][0x380] ;  /* 0x0000e000ff047b82 */ /* 0x000e620000000a00 */
[----:B------:R-:W-:-:S07]  /*0120*/  IMAD.MOV.U32 R11, RZ, RZ, R0 ;  /* 0x000000ffff0b7224 */ /* 0x000fce00078e0000 */
[----:B------:R-:W2:Y:S01]  /*0130*/  LDC.64 R2, c[0x0][0x388] ;  /* 0x0000e200ff027b82 */ /* 0x000ea20000000a00 */
[----:B-1----:R-:W-:-:S07]  /*0140*/  IMAD.WIDE R4, R9, 0x28, R4 ;  /* 0x0000002809047825 */ /* 0x002fce00078e0204 */
.L_x_4:
[----:B0-2---:R-:W-:Y:S01]  /*0150*/  IMAD.WIDE R6, R11, 0x28, R2 ;  /* 0x000000280b067825 */ /* 0x005fe200078e0202 */
[----:B0-----:R-:W2:Y:S04]  /*0160*/  LDG.E.64 R12, desc[UR4][R4.64] ;  /* 0x00000004040c7981 */ /* 0x001ea8000c1e1b00 */
[----:B------:R-:W2:Y:S01]  /*0170*/  LDG.E.64 R14, desc[UR4][R6.64] ;  /* 0x00000004060e7981 */ /* 0x000ea2000c1e1b00 */
[----:B------:R-:W-:Y:S01]  /*0180*/  BSSY.RECONVERGENT B1, `(.L_x_2) ;  /* 0x000001d000017945 */ /* 0x000fe20003800200 */
[----:B--2---:R-:W-:-:S04]  /*0190*/  ISETP.NE.U32.AND P0, PT, R12, R14, PT ;  /* 0x0000000e0c00720c */ /* 0x004fc80003f05070 */
[----:B------:R-:W-:-:S13]  /*01a0*/  ISETP.NE.AND.EX P0, PT, R13, R15, PT, P0 ;  /* 0x0000000f0d00720c */ /* 0x000fda0003f05300 */
[----:B------:R-:W-:Y:S05]  /*01b0*/  @P0 BRA `(.L_x_3) ;  /* 0x0000000000640947 */ /* 0x000fea0003800000 */
[----:B------:R-:W2:Y:S04]  /*01c0*/  LDG.E.64 R12, desc[UR4][R4.64+0x8] ;  /* 0x00000804040c7981 */ /* 0x000ea8000c1e1b00 */
[----:B------:R-:W2:Y:S02]  /*01d0*/  LDG.E.64 R14, desc[UR4][R6.64+0x8] ;  /* 0x00000804060e7981 */ /* 0x000ea4000c1e1b00 */
        /* <DEDUP_REMOVED lines=14> */
[----:B------:R-:W2:Y:S01]  /*02c0*/  LDG.E.64 R12, desc[UR4][R4.64+0x20] ;  /* 0x00002004040c7981 */ /* 0x000ea2000c1e1b00 */
[----:B------:R-:W-:Y:S01]  /*02d0*/  IMAD.MOV.U32 R10, RZ, RZ, 0x1 ;  /* 0x00000001ff0a7424 */ /* 0x000fe200078e00ff */
[----:B--2---:R-:W-:-:S04]  /*02e0*/  ISETP.NE.U32.AND P0, PT, R12, R6, PT ;  /* 0x000000060c00720c */ /* 0x004fc80003f05070 */
[----:B------:R-:W-:-:S13]  /*02f0*/  ISETP.NE.AND.EX P0, PT, R13, R7, PT, P0 ;  /* 0x000000070d00720c */ /* 0x000fda0003f05300 */
[----:B------:R-:W0:Y:S01]  /*0300*/  @!P0 LDC.64 R12, c[0x0][0x390] ;  /* 0x0000e400ff0c8b82 */ /* 0x000e220000000a00 */
[----:B------:R-:W-:Y:S02]  /*0310*/  @!P0 PRMT R7, R10, 0x7610, R7 ;  /* 0x000076100a078816 */ /* 0x000fe40000000007 */
[----:B0-----:R-:W-:-:S04]  /*0320*/  @!P0 IADD3 R12, P1, PT, R11, R12, RZ ;  /* 0x0000000c0b0c8210 */ /* 0x001fc80007f3e0ff */
[----:B------:R-:W-:-:S05]  /*0330*/  @!P0 LEA.HI.X.SX32 R13, R11, R13, 0x1, P1 ;  /* 0x0000000d0b0d8211 */ /* 0x000fca00008f0eff */
[----:B------:R0:W-:Y:S04]  /*0340*/  @!P0 STG.E.U8 desc[UR4][R12.64], R7 ;  /* 0x000000070c008986 */ /* 0x0001e8000c101104 */
.L_x_3:
[----:B------:R-:W-:Y:S05]  /*0350*/  BSYNC.RECONVERGENT B1 ;  /* 0x0000000000017941 */ /* 0x000fea0003800200 */
.L_x_2:
[----:B------:R-:W-:-:S05]  /*0360*/  IMAD.IADD R11, R8, 0x1, R11 ;  /* 0x00000001080b7824 */ /* 0x000fca00078e020b */
[----:B------:R-:W-:-:S13]  /*0370*/  ISETP.GE.AND P0, PT, R11, 0x2710, PT ;  /* 0x000027100b00780c */ /* 0x000fda0003f06270 */
[----:B------:R-:W-:Y:S05]  /*0380*/  @!P0 BRA `(.L_x_4) ;  /* 0xfffffffc00708947 */ /* 0x000fea000383ffff */
.L_x_1:
[----:B0-----:R-:W-:Y:S05]  /*0390*/  BSYNC.RECONVERGENT B0 ;  /* 0x0000000000007941 */ /* 0x001fea0003800200 */
.L_x_0:
[----:B------:R-:W-:-:S05]  /*03a0*/  IMAD.IADD R9, R8, 0x1, R9 ;  /* 0x0000000108097824 */ /* 0x000fca00078e0209 */
[----:B------:R-:W-:-:S13]  /*03b0*/  ISETP.GE.AND P0, PT, R9, 0x58d4, PT ;  /* 0x000058d40900780c */ /* 0x000fda0003f06270 */
[----:B------:R-:W-:Y:S05]  /*03c0*/  @!P0 BRA `(.L_x_5) ;  /* 0xfffffffc00448947 */ /* 0x000fea000383ffff */
[----:B------:R-:W-:Y:S05]  /*03d0*/  EXIT ;  /* 0x000000000000794d */ /* 0x000fea0003800000 */
.L_x_6:
[----:B------:R-:W-:-:S00]  /*03e0*/  BRA `(.L_x_6) ;  /* 0xfffffffc00fc7947 */ /* 0x000fc0000383ffff */
[----:B------:R-:W-:-:S00]  /*03f0*/  NOP ;  /* 0x0000000000007918 */ /* 0x000fc00000000000 */
        /* <DEDUP_REMOVED lines=8> */
.L_x_7:


//--------------------- .nv.shared.reserved.0     --------------------------
	.section	.nv.shared.reserved.0,"aw",@nobits
	.weak		__nv_reservedSMEM_offset_0_alias
	.size		__nv_reservedSMEM_offset_0_alias, 0, 64
	.other		__nv_reservedSMEM_offset_0_alias,@"STO_CUDA_RESERVED_SHARED STV_DEFAULT"
__nv_reservedSMEM_offset_0_alias:
	.zero		0
	.zero		64


//--------------------- .nv.constant0._Z3gpuP4HASHS0_Pc --------------------------
	.section	.nv.constant0._Z3gpuP4HASHS0_Pc,"a",@progbits
	.sectionflags	@""
	.align	4
.nv.constant0._Z3gpuP4HASHS0_Pc:
	.zero		920


//--------------------- SYMBOLS --------------------------

	.type		.nv.reservedSmem.offset0,@object
	.size		.nv.reservedSmem.offset0,0x4
